	.headerflags	@"EF_CUDA_TEXMODE_UNIFIED EF_CUDA_64BIT_ADDRESS EF_CUDA_ACCELERATORS EF_CUDA_SM90 EF_CUDA_VIRTUAL_SM(EF_CUDA_SM90)"
	.elftype	@"ET_EXEC"


//--------------------- .nv.info                  --------------------------
	.section	.nv.info,"",@"SHT_CUDA_INFO"
	.align	4


	//----- nvinfo : EIATTR_REGCOUNT
	.align		4
        /*0000*/ 	.byte	0x04, 0x2f
        /*0002*/ 	.short	(.L_3 - .L_2)
	.align		4
.L_2:
        /*0004*/ 	.word	index@(triton_poi_fused__native_batch_norm_legit_no_training_clone_elu_16)
        /*0008*/ 	.word	0x00000013


	//----- nvinfo : EIATTR_MIN_STACK_SIZE
	.align		4
.L_3:
        /*000c*/ 	.byte	0x04, 0x12
        /*000e*/ 	.short	(.L_5 - .L_4)
	.align		4
.L_4:
        /*0010*/ 	.word	index@(triton_poi_fused__native_batch_norm_legit_no_training_clone_elu_16)
        /*0014*/ 	.word	0x00000000


	//----- nvinfo : EIATTR_FRAME_SIZE
	.align		4
.L_5:
        /*0018*/ 	.byte	0x04, 0x11
        /*001a*/ 	.short	(.L_7 - .L_6)
	.align		4
.L_6:
        /*001c*/ 	.word	index@(triton_poi_fused__native_batch_norm_legit_no_training_clone_elu_16)
        /*0020*/ 	.word	0x00000000


	//----- nvinfo : EIATTR_MIN_STACK_SIZE
	.align		4
.L_7:
        /*0024*/ 	.byte	0x04, 0x12
        /*0026*/ 	.short	(.L_9 - .L_8)
	.align		4
.L_8:
        /*0028*/ 	.word	index@(triton_poi_fused__native_batch_norm_legit_no_training_clone_elu_16)
        /*002c*/ 	.word	0x00000000
.L_9:


//--------------------- .nv.info.triton_poi_fused__native_batch_norm_legit_no_training_clone_elu_16 --------------------------
	.section	.nv.info.triton_poi_fused__native_batch_norm_legit_no_training_clone_elu_16,"",@"SHT_CUDA_INFO"
	.sectionflags	@""
	.align	4


	//----- nvinfo : EIATTR_CUDA_API_VERSION
	.align		4
        /*0000*/ 	.byte	0x04, 0x37
        /*0002*/ 	.short	(.L_11 - .L_10)
.L_10:
        /*0004*/ 	.word	0x0000007c


	//----- nvinfo : EIATTR_KPARAM_INFO
	.align		4
.L_11:
        /*0008*/ 	.byte	0x04, 0x17
        /*000a*/ 	.short	(.L_13 - .L_12)
.L_12:
        /*000c*/ 	.word	0x00000000
        /*0010*/ 	.short	0x0006
        /*0012*/ 	.short	0x0030
        /*0014*/ 	.byte	0x00, 0xf0, 0x11, 0x00


	//----- nvinfo : EIATTR_KPARAM_INFO
	.align		4
.L_13:
        /*0018*/ 	.byte	0x04, 0x17
        /*001a*/ 	.short	(.L_15 - .L_14)
.L_14:
        /*001c*/ 	.word	0x00000000
        /*0020*/ 	.short	0x0005
        /*0022*/ 	.short	0x0028
        /*0024*/ 	.byte	0x00, 0xf4, 0x21, 0x00


	//----- nvinfo : EIATTR_KPARAM_INFO
	.align		4
.L_15:
        /*0028*/ 	.byte	0x04, 0x17
        /*002a*/ 	.short	(.L_17 - .L_16)
.L_16:
        /*002c*/ 	.word	0x00000000
        /*0030*/ 	.short	0x0004
        /*0032*/ 	.short	0x0020
        /*0034*/ 	.byte	0x00, 0xf4, 0x21, 0x00


	//----- nvinfo : EIATTR_KPARAM_INFO
	.align		4
.L_17:
        /*0038*/ 	.byte	0x04, 0x17
        /*003a*/ 	.short	(.L_19 - .L_18)
.L_18:
        /*003c*/ 	.word	0x00000000
        /*0040*/ 	.short	0x0003
        /*0042*/ 	.short	0x0018
        /*0044*/ 	.byte	0x00, 0xf4, 0x21, 0x00


	//----- nvinfo : EIATTR_KPARAM_INFO
	.align		4
.L_19:
        /*0048*/ 	.byte	0x04, 0x17
        /*004a*/ 	.short	(.L_21 - .L_20)
.L_20:
        /*004c*/ 	.word	0x00000000
        /*0050*/ 	.short	0x0002
        /*0052*/ 	.short	0x0010
        /*0054*/ 	.byte	0x00, 0xf4, 0x21, 0x00


	//----- nvinfo : EIATTR_KPARAM_INFO
	.align		4
.L_21:
        /*0058*/ 	.byte	0x04, 0x17
        /*005a*/ 	.short	(.L_23 - .L_22)
.L_22:
        /*005c*/ 	.word	0x00000000
        /*0060*/ 	.short	0x0001
        /*0062*/ 	.short	0x0008
        /*0064*/ 	.byte	0x00, 0xf4, 0x21, 0x00


	//----- nvinfo : EIATTR_KPARAM_INFO
	.align		4
.L_23:
        /*0068*/ 	.byte	0x04, 0x17
        /*006a*/ 	.short	(.L_25 - .L_24)
.L_24:
        /*006c*/ 	.word	0x00000000
        /*0070*/ 	.short	0x0000
        /*0072*/ 	.short	0x0000
        /*0074*/ 	.byte	0x00, 0xf4, 0x21, 0x00


	//----- nvinfo : EIATTR_SPARSE_MMA_MASK
	.align		4
.L_25:
        /*0078*/ 	.byte	0x03, 0x50
        /*007a*/ 	.short	0x0000


	//----- nvinfo : EIATTR_MAXREG_COUNT
	.align		4
        /*007c*/ 	.byte	0x03, 0x1b
        /*007e*/ 	.short	0x00ff


	//----- nvinfo : EIATTR_EXIT_INSTR_OFFSETS
	.align		4
        /*0080*/ 	.byte	0x04, 0x1c
        /*0082*/ 	.short	(.L_27 - .L_26)


	//   ....[0]....
.L_26:
        /*0084*/ 	.word	0x00000740


	//----- nvinfo : EIATTR_REQNTID
	.align		4
.L_27:
        /*0088*/ 	.byte	0x04, 0x10
        /*008a*/ 	.short	(.L_29 - .L_28)
.L_28:
        /*008c*/ 	.word	0x00000100
        /*0090*/ 	.word	0x00000001
        /*0094*/ 	.word	0x00000001


	//----- nvinfo : EIATTR_CBANK_PARAM_SIZE
	.align		4
.L_29:
        /*0098*/ 	.byte	0x03, 0x19
        /*009a*/ 	.short	0x0034


	//----- nvinfo : EIATTR_PARAM_CBANK
	.align		4
        /*009c*/ 	.byte	0x04, 0x0a
        /*009e*/ 	.short	(.L_31 - .L_30)
	.align		4
.L_30:
        /*00a0*/ 	.word	index@(.nv.constant0.triton_poi_fused__native_batch_norm_legit_no_training_clone_elu_16)
        /*00a4*/ 	.short	0x0210
        /*00a6*/ 	.short	0x0034


	//----- nvinfo : EIATTR_SW_WAR
	.align		4
.L_31:
        /*00a8*/ 	.byte	0x04, 0x36
        /*00aa*/ 	.short	(.L_33 - .L_32)
.L_32:
        /*00ac*/ 	.word	0x00000008
.L_33:


//--------------------- .nv.callgraph             --------------------------
	.section	.nv.callgraph,"",@"SHT_CUDA_CALLGRAPH"
	.align	4
	.sectionentsize	8
	.align		4
        /*0000*/ 	.word	0x00000000
	.align		4
        /*0004*/ 	.word	0xffffffff
	.align		4
        /*0008*/ 	.word	0x00000000
	.align		4
        /*000c*/ 	.word	0xfffffffe
	.align		4
        /*0010*/ 	.word	0x00000000
	.align		4
        /*0014*/ 	.word	0xfffffffd
	.align		4
        /*0018*/ 	.word	0x00000000
	.align		4
        /*001c*/ 	.word	0xfffffffc


//--------------------- .nv.constant4             --------------------------
	.section	.nv.constant4,"a",@progbits
	.align	8
	.align		8
.nv.constant4:
        /*0000*/ 	.dword	_$_str
	.align		8
        /*0008*/ 	.dword	_$_str_$_2


//--------------------- .text.triton_poi_fused__native_batch_norm_legit_no_training_clone_elu_16 --------------------------
	.section	.text.triton_poi_fused__native_batch_norm_legit_no_training_clone_elu_16,"ax",@progbits
	.align	128
        .global         triton_poi_fused__native_batch_norm_legit_no_training_clone_elu_16
        .type           triton_poi_fused__native_batch_norm_legit_no_training_clone_elu_16,@function
        .size           triton_poi_fused__native_batch_norm_legit_no_training_clone_elu_16,(.L_x_1 - triton_poi_fused__native_batch_norm_legit_no_training_clone_elu_16)
        .other          triton_poi_fused__native_batch_norm_legit_no_training_clone_elu_16,@"STO_CUDA_ENTRY STV_DEFAULT"
triton_poi_fused__native_batch_norm_legit_no_training_clone_elu_16:
.text.triton_poi_fused__native_batch_norm_legit_no_training_clone_elu_16:
[----:B------:R-:W-:Y:S01]  /*0000*/  LDC R1, c[0x0][0x28] ;  /* 0x00000a00ff017b82 */ /* 0x000fe20000000800 */
[----:B------:R-:W1:Y:S07]  /*0010*/  S2R R0, SR_TID.X ;  /* 0x0000000000007919 */ /* 0x000e6e0000002100 */
[----:B------:R-:W2:Y:S01]  /*0020*/  LDC.64 R10, c[0x0][0x228] ;  /* 0x00008a00ff0a7b82 */ /* 0x000ea20000000a00 */
[----:B------:R-:W-:Y:S01]  /*0030*/  ULDC.64 UR4, c[0x0][0x208] ;  /* 0x0000820000047ab9 */ /* 0x000fe20000000a00 */
[----:B------:R-:W3:Y:S06]  /*0040*/  S2R R5, SR_CTAID.X ;  /* 0x0000000000057919 */ /* 0x000eec0000002500 */
[----:B------:R-:W4:Y:S08]  /*0050*/  LDC.64 R12, c[0x0][0x220] ;  /* 0x00008800ff0c7b82 */ /* 0x000f300000000a00 */
[----:B------:R-:W5:Y:S01]  /*0060*/  LDC.64 R6, c[0x0][0x218] ;  /* 0x00008600ff067b82 */ /* 0x000f620000000a00 */
[----:B-1----:R-:W-:-:S02]  /*0070*/  SHF.L.U32 R0, R0, 0x1, RZ ;  /* 0x0000000100007819 */ /* 0x002fc400000006ff */
[----:B---3--:R-:W-:Y:S02]  /*0080*/  SHF.R.S32.HI R3, RZ, 0x16, R5 ;  /* 0x00000016ff037819 */ /* 0x008fe40000011405 */
[----:B------:R-:W-:Y:S02]  /*0090*/  LOP3.LUT R0, R0, 0x1fe, RZ, 0xc0, !PT ;  /* 0x000001fe00007812 */ /* 0x000fe400078ec0ff */
[----:B------:R-:W-:Y:S02]  /*00a0*/  SGXT R3, R3, 0x1 ;  /* 0x000000010303781a */ /* 0x000fe40000000200 */
[----:B------:R-:W-:Y:S02]  /*00b0*/  LEA R0, R5, R0, 0x9 ;  /* 0x0000000005007211 */ /* 0x000fe400078e48ff */
[----:B------:R-:W1:Y:S02]  /*00c0*/  LDC.64 R4, c[0x0][0x230] ;  /* 0x00008c00ff047b82 */ /* 0x000e640000000a00 */
[----:B------:R-:W-:-:S04]  /*00d0*/  LEA.HI R3, R3, R0, RZ, 0x12 ;  /* 0x0000000003037211 */ /* 0x000fc800078f90ff */
[----:B------:R-:W-:-:S04]  /*00e0*/  SHF.R.S32.HI R3, RZ, 0x12, R3 ;  /* 0x00000012ff037819 */ /* 0x000fc80000011403 */
[----:B------:R-:W-:-:S04]  /*00f0*/  SHF.R.S32.HI R2, RZ, 0xf, R3 ;  /* 0x0000000fff027819 */ /* 0x000fc80000011403 */
[----:B------:R-:W-:-:S04]  /*0100*/  LOP3.LUT R2, R2, 0xffff, RZ, 0xc0, !PT ;  /* 0x0000ffff02027812 */ /* 0x000fc800078ec0ff */
[----:B------:R-:W-:-:S04]  /*0110*/  LEA.HI R2, R2, R3, RZ, 0x17 ;  /* 0x0000000302027211 */ /* 0x000fc800078fb8ff */
[----:B------:R-:W-:-:S04]  /*0120*/  LOP3.LUT R2, R2, 0xff80, RZ, 0xc0, !PT ;  /* 0x0000ff8002027812 */ /* 0x000fc800078ec0ff */
[----:B------:R-:W-:-:S04]  /*0130*/  IADD3 R2, RZ, -R2, RZ ;  /* 0x80000002ff027210 */ /* 0x000fc80007ffe0ff */
[----:B------:R-:W-:-:S05]  /*0140*/  PRMT R2, R2, 0x7710, RZ ;  /* 0x0000771002027816 */ /* 0x000fca00000000ff */
[----:B------:R-:W-:-:S05]  /*0150*/  IMAD.IADD R3, R3, 0x1, R2 ;  /* 0x0000000103037824 */ /* 0x000fca00078e0202 */
[----:B------:R-:W-:-:S05]  /*0160*/  PRMT R9, R3, 0x9910, RZ ;  /* 0x0000991003097816 */ /* 0x000fca00000000ff */
[----:B--2---:R-:W-:-:S05]  /*0170*/  IMAD.WIDE R10, R9, 0x4, R10 ;  /* 0x00000004090a7825 */ /* 0x004fca00078e020a */
[----:B------:R4:W2:Y:S01]  /*0180*/  LDG.E.EL R8, desc[UR4][R10.64] ;  /* 0x000000040a087981 */ /* 0x0008a2000c2e1900 */
[----:B------:R-:W-:-:S04]  /*0190*/  SHF.R.S32.HI R3, RZ, 0x1f, R0 ;  /* 0x0000001fff037819 */ /* 0x000fc80000011400 */
[-C--:B------:R-:W-:Y:S02]  /*01a0*/  LEA.HI R14, R3, R0.reuse, RZ, 0x19 ;  /* 0x00000000030e7211 */ /* 0x080fe400078fc8ff */
[----:B------:R-:W3:Y:S02]  /*01b0*/  LDC.64 R2, c[0x0][0x238] ;  /* 0x00008e00ff027b82 */ /* 0x000ee40000000a00 */
[C---:B------:R-:W-:Y:S01]  /*01c0*/  SHF.L.U32 R16, R14.reuse, 0x1, RZ ;  /* 0x000000010e107819 */ /* 0x040fe200000006ff */
[C---:B----4-:R-:W-:Y:S01]  /*01d0*/  IMAD.WIDE R10, R9.reuse, 0x4, R12 ;  /* 0x00000004090a7825 */ /* 0x050fe200078e020c */
[----:B------:R-:W-:Y:S02]  /*01e0*/  LOP3.LUT R15, R14, 0xfe000000, RZ, 0xc0, !PT ;  /* 0xfe0000000e0f7812 */ /* 0x000fe400078ec0ff */
[----:B------:R-:W-:Y:S01]  /*01f0*/  LOP3.LUT R16, R16, 0xfc000000, RZ, 0xc0, !PT ;  /* 0xfc00000010107812 */ /* 0x000fe200078ec0ff */
[----:B-1----:R-:W-:Y:S02]  /*0200*/  IMAD.WIDE R4, R9, 0x4, R4 ;  /* 0x0000000409047825 */ /* 0x002fe400078e0204 */
[----:B------:R-:W4:Y:S01]  /*0210*/  LDG.E.EL R10, desc[UR4][R10.64] ;  /* 0x000000040a0a7981 */ /* 0x000f22000c2e1900 */
[----:B------:R-:W-:-:S03]  /*0220*/  IADD3 R15, R16, R0, -R15 ;  /* 0x00000000100f7210 */ /* 0x000fc60007ffe80f */
[----:B------:R-:W4:Y:S02]  /*0230*/  LDG.E.EL R4, desc[UR4][R4.64] ;  /* 0x0000000404047981 */ /* 0x000f24000c2e1900 */
[----:B------:R-:W-:-:S04]  /*0240*/  VIADD R15, R15, 0x2000000 ;  /* 0x020000000f0f7836 */ /* 0x000fc80000000000 */
[----:B-----5:R-:W-:-:S06]  /*0250*/  IMAD.WIDE R6, R15, 0x4, R6 ;  /* 0x000000040f067825 */ /* 0x020fcc00078e0206 */
[----:B------:R-:W4:Y:S01]  /*0260*/  LDG.E.64 R6, desc[UR4][R6.64] ;  /* 0x0000000406067981 */ /* 0x000f22000c1e1b00 */
[----:B---3--:R-:W-:-:S06]  /*0270*/  IMAD.WIDE R2, R9, 0x4, R2 ;  /* 0x0000000409027825 */ /* 0x008fcc00078e0202 */
[----:B------:R1:W3:Y:S01]  /*0280*/  LDG.E.EL R3, desc[UR4][R2.64] ;  /* 0x0000000402037981 */ /* 0x0002e2000c2e1900 */
[----:B------:R-:W-:Y:S01]  /*0290*/  HFMA2.MMA R12, -RZ, RZ, 1.625, 0 ;  /* 0x3e800000ff0c7435 */ /* 0x000fe200000001ff */
[----:B--2---:R-:W-:-:S04]  /*02a0*/  FADD R8, R8, 9.9999997473787516356e-05 ;  /* 0x38d1b71708087421 */ /* 0x004fc80000000000 */
[----:B------:R-:W2:Y:S02]  /*02b0*/  MUFU.SQRT R9, R8 ;  /* 0x0000000800097308 */ /* 0x000ea40000002000 */
[C---:B--2---:R-:W-:Y:S02]  /*02c0*/  FSETP.GT.AND P0, PT, R9.reuse, 8.50705917302346158658e+37, PT ;  /* 0x7e8000000900780b */ /* 0x044fe40003f04000 */
[----:B------:R-:W-:-:S11]  /*02d0*/  FSETP.GEU.AND P1, PT, R9, 1.175494350822287508e-38, PT ;  /* 0x008000000900780b */ /* 0x000fd60003f2e000 */
[----:B------:R-:W-:-:S04]  /*02e0*/  @P0 FMUL R9, R9, 0.25 ;  /* 0x3e80000009090820 */ /* 0x000fc80000400000 */
[----:B------:R-:W-:-:S06]  /*02f0*/  @!P1 FMUL R9, R9, 16777216 ;  /* 0x4b80000009099820 */ /* 0x000fcc0000400000 */
[----:B------:R-:W2:Y:S01]  /*0300*/  MUFU.RCP R9, R9 ;  /* 0x0000000900097308 */ /* 0x000ea20000001000 */
[----:B------:R-:W-:Y:S01]  /*0310*/  FSEL R12, R12, 1, P0 ;  /* 0x3f8000000c0c7808 */ /* 0x000fe20000000000 */
[----:B----4-:R-:W-:-:S04]  /*0320*/  FADD R6, R6, -R10 ;  /* 0x8000000a06067221 */ /* 0x010fc80000000000 */
[----:B------:R-:W-:Y:S01]  /*0330*/  @!P1 FMUL R12, R12, 16777216 ;  /* 0x4b8000000c0c9820 */ /* 0x000fe20000400000 */
[----:B------:R-:W-:-:S03]  /*0340*/  FADD R7, R7, -R10 ;  /* 0x8000000a07077221 */ /* 0x000fc60000000000 */
[----:B--2---:R-:W-:-:S04]  /*0350*/  FMUL R12, R9, R12 ;  /* 0x0000000c090c7220 */ /* 0x004fc80000400000 */
[-C--:B-1----:R-:W-:Y:S01]  /*0360*/  FMUL R2, R6, R12.reuse ;  /* 0x0000000c06027220 */ /* 0x082fe20000400000 */
[----:B------:R-:W-:-:S03]  /*0370*/  FMUL R12, R7, R12 ;  /* 0x0000000c070c7220 */ /* 0x000fc60000400000 */
[C-C-:B---3--:R-:W-:Y:S01]  /*0380*/  FFMA R2, R4.reuse, R2, R3.reuse ;  /* 0x0000000204027223 */ /* 0x148fe20000000003 */
[----:B------:R-:W-:-:S03]  /*0390*/  FFMA R3, R4, R12, R3 ;  /* 0x0000000c04037223 */ /* 0x000fc60000000003 */
[----:B------:R-:W-:Y:S01]  /*03a0*/  FMUL R5, R2, 1.4426950216293334961 ;  /* 0x3fb8aa3b02057820 */ /* 0x000fe20000400000 */
[----:B------:R-:W-:-:S05]  /*03b0*/  FMUL R6, R3, 1.4426950216293334961 ;  /* 0x3fb8aa3b03067820 */ /* 0x000fca0000400000 */
[----:B------:R-:W1:Y:S01]  /*03c0*/  FRND R5, R5 ;  /* 0x0000000500057307 */ /* 0x000e620000201000 */
[----:B------:R-:W-:Y:S01]  /*03d0*/  FADD.FTZ R4, |R2|, -RZ ;  /* 0x800000ff02047221 */ /* 0x000fe20000010200 */
[----:B------:R-:W-:-:S06]  /*03e0*/  FADD.FTZ R7, |R3|, -RZ ;  /* 0x800000ff03077221 */ /* 0x000fcc0000010200 */
[----:B------:R-:W2:Y:S01]  /*03f0*/  FRND R6, R6 ;  /* 0x0000000600067307 */ /* 0x000ea20000201000 */
[----:B------:R-:W-:Y:S02]  /*0400*/  FSETP.GEU.AND P0, PT, R4, 0.40999999642372131348, PT ;  /* 0x3ed1eb850400780b */ /* 0x000fe40003f0e000 */
[----:B------:R-:W-:Y:S02]  /*0410*/  FSETP.GEU.AND P1, PT, R7, 0.40999999642372131348, PT ;  /* 0x3ed1eb850700780b */ /* 0x000fe40003f2e000 */
[----:B-1----:R-:W-:Y:S02]  /*0420*/  FSEL R7, R5, RZ, P0 ;  /* 0x000000ff05077208 */ /* 0x002fe40000000000 */
[----:B--2---:R-:W-:-:S03]  /*0430*/  FSEL R8, R6, RZ, P1 ;  /* 0x000000ff06087208 */ /* 0x004fc60000800000 */
[C---:B------:R-:W-:Y:S01]  /*0440*/  FFMA.FTZ R10, -R7.reuse, 0.693145751953125, R2 ;  /* 0x3f317200070a7823 */ /* 0x040fe20000010102 */
[C---:B------:R-:W-:Y:S01]  /*0450*/  FSETP.NEU.AND P4, PT, R7.reuse, 128, PT ;  /* 0x430000000700780b */ /* 0x040fe20003f8d000 */
[C---:B------:R-:W-:Y:S01]  /*0460*/  FFMA.FTZ R5, -R8.reuse, 0.693145751953125, R3 ;  /* 0x3f31720008057823 */ /* 0x040fe20000010103 */
[----:B------:R-:W-:Y:S01]  /*0470*/  MOV R9, 0x3ab5ebe6 ;  /* 0x3ab5ebe600097802 */ /* 0x000fe20000000f00 */
[C---:B------:R-:W-:Y:S02]  /*0480*/  FFMA.FTZ R10, -R7.reuse, 1.428606765330187045e-06, R10 ;  /* 0x35bfbe8e070a7823 */ /* 0x040fe4000001010a */
[----:B------:R-:W-:Y:S01]  /*0490*/  FFMA.FTZ R6, -R8, 1.428606765330187045e-06, R5 ;  /* 0x35bfbe8e08067823 */ /* 0x000fe20000010105 */
[----:B------:R-:W-:Y:S01]  /*04a0*/  FSEL R4, R7, 127, P4 ;  /* 0x42fe000007047808 */ /* 0x000fe20002000000 */
[-C--:B------:R-:W-:Y:S01]  /*04b0*/  FFMA.FTZ R7, R10, R9.reuse, 0.0083824126049876213074 ;  /* 0x3c0956630a077423 */ /* 0x080fe20000010009 */
[----:B------:R-:W-:Y:S01]  /*04c0*/  FSETP.NEU.AND P2, PT, R8, 128, PT ;  /* 0x430000000800780b */ /* 0x000fe20003f4d000 */
[----:B------:R-:W-:-:S02]  /*04d0*/  FFMA.FTZ R9, R6, R9, 0.0083824126049876213074 ;  /* 0x3c09566306097423 */ /* 0x000fc40000010009 */
[----:B------:R-:W-:Y:S01]  /*04e0*/  FFMA.FTZ R7, R10, R7, 0.041667830199003219604 ;  /* 0x3d2aabe30a077423 */ /* 0x000fe20000010007 */
[----:B------:R-:W-:Y:S01]  /*04f0*/  FSEL R8, R8, 127, P2 ;  /* 0x42fe000008087808 */ /* 0x000fe20001000000 */
[----:B------:R-:W-:Y:S01]  /*0500*/  FFMA.FTZ R11, R6, R9, 0.041667830199003219604 ;  /* 0x3d2aabe3060b7423 */ /* 0x000fe20000010009 */
[----:B------:R-:W1:Y:S01]  /*0510*/  MUFU.EX2 R5, R4 ;  /* 0x0000000400057308 */ /* 0x000e620000000800 */
[----:B------:R-:W-:Y:S02]  /*0520*/  FFMA.FTZ R7, R10, R7, 0.16666397452354431152 ;  /* 0x3e2aa9f60a077423 */ /* 0x000fe40000010007 */
[----:B------:R-:W-:-:S05]  /*0530*/  FFMA.FTZ R11, R6, R11, 0.16666397452354431152 ;  /* 0x3e2aa9f6060b7423 */ /* 0x000fca000001000b */
[----:B------:R-:W2:Y:S01]  /*0540*/  MUFU.EX2 R9, R8 ;  /* 0x0000000800097308 */ /* 0x000ea20000000800 */
[----:B------:R-:W-:Y:S01]  /*0550*/  FFMA.FTZ R7, R10, R7, 0.49999994039535522461 ;  /* 0x3efffffe0a077423 */ /* 0x000fe20000010007 */
[----:B------:R-:W-:-:S03]  /*0560*/  FFMA.FTZ R11, R6, R11, 0.49999994039535522461 ;  /* 0x3efffffe060b7423 */ /* 0x000fc6000001000b */
[----:B------:R-:W-:Y:S01]  /*0570*/  FMUL R7, R10, R7 ;  /* 0x000000070a077220 */ /* 0x000fe20000400000 */
[----:B------:R-:W-:-:S03]  /*0580*/  FMUL R11, R6, R11 ;  /* 0x0000000b060b7220 */ /* 0x000fc60000400000 */
[----:B------:R-:W-:Y:S01]  /*0590*/  FFMA.FTZ R10, R10, R7, R10 ;  /* 0x000000070a0a7223 */ /* 0x000fe2000001000a */
[----:B------:R-:W-:Y:S02]  /*05a0*/  FFMA.FTZ R14, R6, R11, R6 ;  /* 0x0000000b060e7223 */ /* 0x000fe40000010006 */
[----:B------:R-:W3:Y:S01]  /*05b0*/  LDC.64 R6, c[0x0][0x210] ;  /* 0x00008400ff067b82 */ /* 0x000ee20000000a00 */
[----:B-1----:R-:W-:Y:S01]  /*05c0*/  FADD R12, R5, -1 ;  /* 0xbf800000050c7421 */ /* 0x002fe20000000000 */
[----:B--2---:R-:W-:Y:S01]  /*05d0*/  FADD R16, R9, -1 ;  /* 0xbf80000009107421 */ /* 0x004fe20000000000 */
[----:B------:R-:W-:Y:S02]  /*05e0*/  FSETP.NEU.AND P1, PT, R2, RZ, PT ;  /* 0x000000ff0200720b */ /* 0x000fe40003f2d000 */
[----:B------:R-:W-:Y:S01]  /*05f0*/  FFMA.FTZ R5, R5, R10, R12 ;  /* 0x0000000a05057223 */ /* 0x000fe2000001000c */
[----:B------:R-:W-:Y:S01]  /*0600*/  FSETP.NEU.AND P0, PT, R3, RZ, PT ;  /* 0x000000ff0300720b */ /* 0x000fe20003f0d000 */
[----:B------:R-:W-:Y:S01]  /*0610*/  FFMA.FTZ R9, R9, R14, R16 ;  /* 0x0000000e09097223 */ /* 0x000fe20000010010 */
[----:B------:R-:W-:Y:S01]  /*0620*/  FSETP.GT.AND P3, PT, R8, 128, PT ;  /* 0x430000000800780b */ /* 0x000fe20003f64000 */
[----:B------:R-:W-:-:S02]  /*0630*/  @!P4 FADD R5, R5, R5 ;  /* 0x000000050505c221 */ /* 0x000fc40000000000 */
[----:B------:R-:W-:Y:S01]  /*0640*/  @!P2 FADD R9, R9, R9 ;  /* 0x000000090909a221 */ /* 0x000fe20000000000 */
[----:B------:R-:W-:Y:S02]  /*0650*/  FSETP.GT.AND P4, PT, R4, 128, PT ;  /* 0x430000000400780b */ /* 0x000fe40003f84000 */
[----:B------:R-:W-:Y:S02]  /*0660*/  FSETP.GEU.AND P2, PT, R8, -25, PT ;  /* 0xc1c800000800780b */ /* 0x000fe40003f4e000 */
[----:B------:R-:W-:Y:S02]  /*0670*/  FSEL R8, R9, +INF , !P3 ;  /* 0x7f80000009087808 */ /* 0x000fe40005800000 */
[----:B------:R-:W-:Y:S02]  /*0680*/  FSETP.GEU.AND P3, PT, R4, -25, PT ;  /* 0xc1c800000400780b */ /* 0x000fe40003f6e000 */
[----:B------:R-:W-:Y:S01]  /*0690*/  FSEL R5, R5, +INF , !P4 ;  /* 0x7f80000005057808 */ /* 0x000fe20006000000 */
[----:B------:R-:W-:Y:S01]  /*06a0*/  FADD R9, R2, R2 ;  /* 0x0000000202097221 */ /* 0x000fe20000000000 */
[----:B------:R-:W-:Y:S01]  /*06b0*/  FSEL R8, R8, -1, P2 ;  /* 0xbf80000008087808 */ /* 0x000fe20001000000 */
[----:B------:R-:W-:Y:S01]  /*06c0*/  @!P0 FADD R8, R3, R3 ;  /* 0x0000000303088221 */ /* 0x000fe20000000000 */
[----:B------:R-:W-:-:S02]  /*06d0*/  @P1 FSEL R9, R5, -1, P3 ;  /* 0xbf80000005091808 */ /* 0x000fc40001800000 */
[----:B------:R-:W-:Y:S02]  /*06e0*/  FSETP.GT.AND P1, PT, R2, RZ, PT ;  /* 0x000000ff0200720b */ /* 0x000fe40003f24000 */
[C---:B------:R-:W-:Y:S01]  /*06f0*/  FSETP.GT.AND P0, PT, R3.reuse, RZ, PT ;  /* 0x000000ff0300720b */ /* 0x040fe20003f04000 */
[----:B---3--:R-:W-:Y:S01]  /*0700*/  IMAD.WIDE R6, R0, 0x4, R6 ;  /* 0x0000000400067825 */ /* 0x008fe200078e0206 */
[----:B------:R-:W-:Y:S02]  /*0710*/  FSEL R2, R2, R9, P1 ;  /* 0x0000000902027208 */ /* 0x000fe40000800000 */
[----:B------:R-:W-:-:S05]  /*0720*/  FSEL R3, R3, R8, P0 ;  /* 0x0000000803037208 */ /* 0x000fca0000000000 */
[----:B------:R-:W-:Y:S01]  /*0730*/  STG.E.64 desc[UR4][R6.64], R2 ;  /* 0x0000000206007986 */ /* 0x000fe2000c101b04 */
[----:B------:R-:W-:Y:S05]  /*0740*/  EXIT ;  /* 0x000000000000794d */ /* 0x000fea0003800000 */
.L_x_0:
[----:B------:R-:W-:-:S00]  /*0750*/  BRA `(.L_x_0) ;  /* 0xfffffffc00fc7947 */ /* 0x000fc0000383ffff */
[----:B------:R-:W-:-:S00]  /*0760*/  NOP ;  /* 0x0000000000007918 */ /* 0x000fc00000000000 */
        /* <DEDUP_REMOVED lines=9> */
.L_x_1:


//--------------------- .nv.global.init           --------------------------
	.section	.nv.global.init,"aw",@progbits
.nv.global.init:
	.type		_$_str,@object
	.size		_$_str,(_$_str_$_2 - _$_str)
_$_str:
        /*0000*/ 	.byte	0x5f, 0x5f, 0x43, 0x55, 0x44, 0x41, 0x5f, 0x46, 0x54, 0x5a, 0x00
	.type		_$_str_$_2,@object
	.size		_$_str_$_2,(.L_1 - _$_str_$_2)
_$_str_$_2:
        /*000b*/ 	.byte	0x5f, 0x5f, 0x43, 0x55, 0x44, 0x41, 0x5f, 0x50, 0x52, 0x45, 0x43, 0x5f, 0x53, 0x51, 0x52, 0x54
        /*001b*/ 	.byte	0x00
.L_1:


//--------------------- .nv.constant0.triton_poi_fused__native_batch_norm_legit_no_training_clone_elu_16 --------------------------
	.section	.nv.constant0.triton_poi_fused__native_batch_norm_legit_no_training_clone_elu_16,"a",@progbits
	.sectionflags	@""
	.align	4
.nv.constant0.triton_poi_fused__native_batch_norm_legit_no_training_clone_elu_16:
	.zero		580
